//
// Generated by NVIDIA NVVM Compiler
//
// Compiler Build ID: CL-36424714
// Cuda compilation tools, release 13.0, V13.0.88
// Based on NVVM 20.0.0
//

.version 9.0
.target sm_100
.address_size 64

	// .globl	_Z9MatrixMulPiS_S_i

.visible .entry _Z9MatrixMulPiS_S_i(
	.param .u64 .ptr .align 1 _Z9MatrixMulPiS_S_i_param_0,
	.param .u64 .ptr .align 1 _Z9MatrixMulPiS_S_i_param_1,
	.param .u64 .ptr .align 1 _Z9MatrixMulPiS_S_i_param_2,
	.param .u32 _Z9MatrixMulPiS_S_i_param_3
)
{
	.reg .pred 	%p<10>;
	.reg .b32 	%r<105>;
	.reg .b64 	%rd<67>;

	ld.param.u64 	%rd14, [_Z9MatrixMulPiS_S_i_param_0];
	ld.param.u64 	%rd15, [_Z9MatrixMulPiS_S_i_param_1];
	ld.param.u32 	%r29, [_Z9MatrixMulPiS_S_i_param_3];
	cvta.to.global.u64 	%rd1, %rd15;
	cvta.to.global.u64 	%rd2, %rd14;
	mov.u32 	%r31, %tid.y;
	mov.u32 	%r32, %ctaid.y;
	mov.u32 	%r33, %ntid.y;
	mad.lo.s32 	%r1, %r32, %r33, %r31;
	mov.u32 	%r34, %tid.x;
	mov.u32 	%r35, %ctaid.x;
	mov.u32 	%r36, %ntid.x;
	mad.lo.s32 	%r2, %r35, %r36, %r34;
	setp.lt.s32 	%p1, %r29, 1;
	mov.b32 	%r104, 0;
	@%p1 bra 	$L__BB0_12;
	mul.lo.s32 	%r3, %r29, %r1;
	and.b32  	%r4, %r29, 7;
	setp.lt.u32 	%p2, %r29, 8;
	mov.b32 	%r99, 0;
	mov.u32 	%r104, %r99;
	@%p2 bra 	$L__BB0_4;
	and.b32  	%r99, %r29, 2147483640;
	neg.s32 	%r93, %r99;
	mul.wide.u32 	%rd16, %r29, 4;
	add.s64 	%rd3, %rd1, %rd16;
	mul.wide.u32 	%rd17, %r29, 8;
	add.s64 	%rd4, %rd1, %rd17;
	mul.wide.u32 	%rd18, %r29, 12;
	add.s64 	%rd5, %rd1, %rd18;
	mul.wide.u32 	%rd19, %r29, 16;
	add.s64 	%rd6, %rd1, %rd19;
	mul.wide.u32 	%rd20, %r29, 20;
	add.s64 	%rd7, %rd1, %rd20;
	mul.wide.u32 	%rd21, %r29, 24;
	add.s64 	%rd8, %rd1, %rd21;
	mul.wide.u32 	%rd22, %r29, 28;
	add.s64 	%rd9, %rd1, %rd22;
	mul.wide.u32 	%rd23, %r3, 4;
	add.s64 	%rd24, %rd23, %rd2;
	add.s64 	%rd66, %rd24, 16;
	mov.b32 	%r104, 0;
	mov.u32 	%r92, %r2;
$L__BB0_3:
	.pragma "nounroll";
	mul.wide.s32 	%rd25, %r92, 4;
	add.s64 	%rd26, %rd3, %rd25;
	add.s64 	%rd27, %rd4, %rd25;
	add.s64 	%rd28, %rd5, %rd25;
	add.s64 	%rd29, %rd6, %rd25;
	add.s64 	%rd30, %rd7, %rd25;
	add.s64 	%rd31, %rd8, %rd25;
	add.s64 	%rd32, %rd9, %rd25;
	add.s64 	%rd33, %rd1, %rd25;
	ld.global.u32 	%r40, [%rd66+-16];
	ld.global.u32 	%r41, [%rd33];
	mad.lo.s32 	%r42, %r41, %r40, %r104;
	ld.global.u32 	%r43, [%rd66+-12];
	ld.global.u32 	%r44, [%rd26];
	mad.lo.s32 	%r45, %r44, %r43, %r42;
	ld.global.u32 	%r46, [%rd66+-8];
	ld.global.u32 	%r47, [%rd27];
	mad.lo.s32 	%r48, %r47, %r46, %r45;
	ld.global.u32 	%r49, [%rd66+-4];
	ld.global.u32 	%r50, [%rd28];
	mad.lo.s32 	%r51, %r50, %r49, %r48;
	ld.global.u32 	%r52, [%rd66];
	ld.global.u32 	%r53, [%rd29];
	mad.lo.s32 	%r54, %r53, %r52, %r51;
	ld.global.u32 	%r55, [%rd66+4];
	ld.global.u32 	%r56, [%rd30];
	mad.lo.s32 	%r57, %r56, %r55, %r54;
	ld.global.u32 	%r58, [%rd66+8];
	ld.global.u32 	%r59, [%rd31];
	mad.lo.s32 	%r60, %r59, %r58, %r57;
	ld.global.u32 	%r61, [%rd66+12];
	ld.global.u32 	%r62, [%rd32];
	mad.lo.s32 	%r104, %r62, %r61, %r60;
	add.s32 	%r93, %r93, 8;
	shl.b32 	%r63, %r29, 3;
	add.s32 	%r92, %r92, %r63;
	add.s64 	%rd66, %rd66, 32;
	setp.ne.s32 	%p3, %r93, 0;
	@%p3 bra 	$L__BB0_3;
$L__BB0_4:
	setp.eq.s32 	%p4, %r4, 0;
	@%p4 bra 	$L__BB0_12;
	and.b32  	%r16, %r29, 3;
	setp.lt.u32 	%p5, %r4, 4;
	@%p5 bra 	$L__BB0_7;
	add.s32 	%r65, %r99, %r3;
	mul.wide.u32 	%rd34, %r65, 4;
	add.s64 	%rd35, %rd2, %rd34;
	ld.global.u32 	%r66, [%rd35];
	mad.lo.s32 	%r67, %r99, %r29, %r2;
	mul.wide.s32 	%rd36, %r67, 4;
	add.s64 	%rd37, %rd1, %rd36;
	ld.global.u32 	%r68, [%rd37];
	mad.lo.s32 	%r69, %r68, %r66, %r104;
	cvt.u64.u32 	%rd38, %r3;
	cvt.u64.u32 	%rd39, %r99;
	add.s64 	%rd40, %rd39, %rd38;
	shl.b64 	%rd41, %rd40, 2;
	add.s64 	%rd42, %rd2, %rd41;
	ld.global.u32 	%r70, [%rd42+4];
	mul.wide.u32 	%rd43, %r29, 4;
	add.s64 	%rd44, %rd37, %rd43;
	ld.global.u32 	%r71, [%rd44];
	mad.lo.s32 	%r72, %r71, %r70, %r69;
	ld.global.u32 	%r73, [%rd42+8];
	add.s64 	%rd45, %rd44, %rd43;
	ld.global.u32 	%r74, [%rd45];
	mad.lo.s32 	%r75, %r74, %r73, %r72;
	ld.global.u32 	%r76, [%rd42+12];
	add.s64 	%rd46, %rd45, %rd43;
	ld.global.u32 	%r77, [%rd46];
	mad.lo.s32 	%r104, %r77, %r76, %r75;
	add.s32 	%r99, %r99, 4;
$L__BB0_7:
	setp.eq.s32 	%p6, %r16, 0;
	@%p6 bra 	$L__BB0_12;
	setp.eq.s32 	%p7, %r16, 1;
	@%p7 bra 	$L__BB0_10;
	add.s32 	%r79, %r99, %r3;
	mul.wide.u32 	%rd47, %r79, 4;
	add.s64 	%rd48, %rd2, %rd47;
	ld.global.u32 	%r80, [%rd48];
	mad.lo.s32 	%r81, %r99, %r29, %r2;
	mul.wide.s32 	%rd49, %r81, 4;
	add.s64 	%rd50, %rd1, %rd49;
	ld.global.u32 	%r82, [%rd50];
	mad.lo.s32 	%r83, %r82, %r80, %r104;
	cvt.u64.u32 	%rd51, %r3;
	cvt.u64.u32 	%rd52, %r99;
	add.s64 	%rd53, %rd52, %rd51;
	shl.b64 	%rd54, %rd53, 2;
	add.s64 	%rd55, %rd2, %rd54;
	ld.global.u32 	%r84, [%rd55+4];
	mul.wide.u32 	%rd56, %r29, 4;
	add.s64 	%rd57, %rd50, %rd56;
	ld.global.u32 	%r85, [%rd57];
	mad.lo.s32 	%r104, %r85, %r84, %r83;
	add.s32 	%r99, %r99, 2;
$L__BB0_10:
	and.b32  	%r86, %r29, 1;
	setp.eq.b32 	%p8, %r86, 1;
	not.pred 	%p9, %p8;
	@%p9 bra 	$L__BB0_12;
	add.s32 	%r87, %r99, %r3;
	mul.wide.u32 	%rd58, %r87, 4;
	add.s64 	%rd59, %rd2, %rd58;
	ld.global.u32 	%r88, [%rd59];
	mad.lo.s32 	%r89, %r99, %r29, %r2;
	mul.wide.s32 	%rd60, %r89, 4;
	add.s64 	%rd61, %rd1, %rd60;
	ld.global.u32 	%r90, [%rd61];
	mad.lo.s32 	%r104, %r90, %r88, %r104;
$L__BB0_12:
	ld.param.u64 	%rd65, [_Z9MatrixMulPiS_S_i_param_2];
	cvta.to.global.u64 	%rd62, %rd65;
	mad.lo.s32 	%r91, %r29, %r1, %r2;
	mul.wide.s32 	%rd63, %r91, 4;
	add.s64 	%rd64, %rd62, %rd63;
	st.global.u32 	[%rd64], %r104;
	ret;

}


// ===== COMPILED SASS (sm_100) =====

	.target	sm_100

	.elftype	@"ET_EXEC"


//--------------------- .note.nv.tkinfo           --------------------------
	.section	.note.nv.tkinfo,"",@"SHT_NOTE"
	.sectionflags	@"SHF_NOTE_NV_TKINFO"
	.tkinfo
        /*0018*/ 	.word	0x00000002
        /*0030*/ 	.string	""
        /*0030*/ 	.string	"ptxas"
        /*0030*/ 	.string	"Cuda compilation tools, release 13.0, V13.0.88"
        /*0030*/ 	.string	"Build cuda_13.0.r13.0/compiler.36424714_0"
        /*0030*/ 	.string	"-arch sm_100 -m 64 "



//--------------------- .note.nv.cuinfo           --------------------------
	.section	.note.nv.cuinfo,"",@"SHT_NOTE"
	.sectionflags	@"SHF_NOTE_NV_CUINFO"
        /*0018*/ 	.short	0x0002
        /*001a*/ 	.short	0x0064
        /*001c*/ 	.short	0x0082
	.zero		2


//--------------------- .nv.info                  --------------------------
	.section	.nv.info,"",@"SHT_CUDA_INFO"
	.align	4


	//----- nvinfo : EIATTR_REGCOUNT
	.align		4
        /*0000*/ 	.byte	0x04, 0x2f
        /*0002*/ 	.short	(.L_1 - .L_0)
	.align		4
.L_0:
        /*0004*/ 	.word	index@(_Z9MatrixMulPiS_S_i)
        /*0008*/ 	.word	0x0000001e


	//----- nvinfo : EIATTR_FRAME_SIZE
	.align		4
.L_1:
        /*000c*/ 	.byte	0x04, 0x11
        /*000e*/ 	.short	(.L_3 - .L_2)
	.align		4
.L_2:
        /*0010*/ 	.word	index@(_Z9MatrixMulPiS_S_i)
        /*0014*/ 	.word	0x00000000


	//----- nvinfo : EIATTR_MIN_STACK_SIZE
	.align		4
.L_3:
        /*0018*/ 	.byte	0x04, 0x12
        /*001a*/ 	.short	(.L_5 - .L_4)
	.align		4
.L_4:
        /*001c*/ 	.word	index@(_Z9MatrixMulPiS_S_i)
        /*0020*/ 	.word	0x00000000
.L_5:


//--------------------- .nv.compat                --------------------------
	.section	.nv.compat,"",@"SHT_CUDA_COMPAT_INFO"
	.align	4
        /*0000*/ 	.byte	0x02, 0x09, 0x00, 0x00, 0x02, 0x02, 0x01, 0x00, 0x02, 0x05, 0x05, 0x00, 0x03, 0x07, 0x01, 0x01
        /*0010*/ 	.byte	0x02, 0x03, 0x00, 0x00, 0x02, 0x06, 0x01, 0x00, 0x04, 0x0b, 0x08, 0x00, 0x09, 0x00, 0x00, 0x00
        /*0020*/ 	.byte	0x00, 0x00, 0x00, 0x00


//--------------------- .nv.info._Z9MatrixMulPiS_S_i --------------------------
	.section	.nv.info._Z9MatrixMulPiS_S_i,"",@"SHT_CUDA_INFO"
	.sectionflags	@""
	.align	4


	//----- nvinfo : EIATTR_CUDA_API_VERSION
	.align		4
        /*0000*/ 	.byte	0x04, 0x37
        /*0002*/ 	.short	(.L_7 - .L_6)
.L_6:
        /*0004*/ 	.word	0x00000082


	//----- nvinfo : EIATTR_KPARAM_INFO
	.align		4
.L_7:
        /*0008*/ 	.byte	0x04, 0x17
        /*000a*/ 	.short	(.L_9 - .L_8)
.L_8:
        /*000c*/ 	.word	0x00000000
        /*0010*/ 	.short	0x0003
        /*0012*/ 	.short	0x0018
        /*0014*/ 	.byte	0x00, 0xf0, 0x11, 0x00


	//----- nvinfo : EIATTR_KPARAM_INFO
	.align		4
.L_9:
        /*0018*/ 	.byte	0x04, 0x17
        /*001a*/ 	.short	(.L_11 - .L_10)
.L_10:
        /*001c*/ 	.word	0x00000000
        /*0020*/ 	.short	0x0002
        /*0022*/ 	.short	0x0010
        /*0024*/ 	.byte	0x00, 0xf5, 0x21, 0x00


	//----- nvinfo : EIATTR_KPARAM_INFO
	.align		4
.L_11:
        /*0028*/ 	.byte	0x04, 0x17
        /*002a*/ 	.short	(.L_13 - .L_12)
.L_12:
        /*002c*/ 	.word	0x00000000
        /*0030*/ 	.short	0x0001
        /*0032*/ 	.short	0x0008
        /*0034*/ 	.byte	0x00, 0xf5, 0x21, 0x00


	//----- nvinfo : EIATTR_KPARAM_INFO
	.align		4
.L_13:
        /*0038*/ 	.byte	0x04, 0x17
        /*003a*/ 	.short	(.L_15 - .L_14)
.L_14:
        /*003c*/ 	.word	0x00000000
        /*0040*/ 	.short	0x0000
        /*0042*/ 	.short	0x0000
        /*0044*/ 	.byte	0x00, 0xf5, 0x21, 0x00


	//----- nvinfo : EIATTR_SPARSE_MMA_MASK
	.align		4
.L_15:
        /*0048*/ 	.byte	0x03, 0x50
        /*004a*/ 	.short	0x0000


	//----- nvinfo : EIATTR_MAXREG_COUNT
	.align		4
        /*004c*/ 	.byte	0x03, 0x1b
        /*004e*/ 	.short	0x00ff


	//----- nvinfo : EIATTR_MERCURY_ISA_VERSION
	.align		4
        /*0050*/ 	.byte	0x03, 0x5f
        /*0052*/ 	.short	0x0101


	//----- nvinfo : EIATTR_VRC_CTA_INIT_COUNT
	.align		4
        /*0054*/ 	.byte	0x02, 0x4a
	.zero		1
	.zero		1


	//----- nvinfo : EIATTR_EXIT_INSTR_OFFSETS
	.align		4
        /*0058*/ 	.byte	0x04, 0x1c
        /*005a*/ 	.short	(.L_17 - .L_16)


	//   ....[0]....
.L_16:
        /*005c*/ 	.word	0x00000ab0


	//----- nvinfo : EIATTR_CBANK_PARAM_SIZE
	.align		4
.L_17:
        /*0060*/ 	.byte	0x03, 0x19
        /*0062*/ 	.short	0x001c


	//----- nvinfo : EIATTR_PARAM_CBANK
	.align		4
        /*0064*/ 	.byte	0x04, 0x0a
        /*0066*/ 	.short	(.L_19 - .L_18)
	.align		4
.L_18:
        /*0068*/ 	.word	index@(.nv.constant0._Z9MatrixMulPiS_S_i)
        /*006c*/ 	.short	0x0380
        /*006e*/ 	.short	0x001c


	//----- nvinfo : EIATTR_SW_WAR
	.align		4
.L_19:
        /*0070*/ 	.byte	0x04, 0x36
        /*0072*/ 	.short	(.L_21 - .L_20)
.L_20:
        /*0074*/ 	.word	0x00000008
.L_21:


//--------------------- .nv.callgraph             --------------------------
	.section	.nv.callgraph,"",@"SHT_CUDA_CALLGRAPH"
	.align	4
	.sectionentsize	8
	.align		4
        /*0000*/ 	.word	0x00000000
	.align		4
        /*0004*/ 	.word	0xffffffff
	.align		4
        /*0008*/ 	.word	0x00000000
	.align		4
        /*000c*/ 	.word	0xfffffffe
	.align		4
        /*0010*/ 	.word	0x00000000
	.align		4
        /*0014*/ 	.word	0xfffffffd
	.align		4
        /*0018*/ 	.word	0x00000000
	.align		4
        /*001c*/ 	.word	0xfffffffc


//--------------------- .text._Z9MatrixMulPiS_S_i --------------------------
	.section	.text._Z9MatrixMulPiS_S_i,"ax",@progbits
	.align	128
        .global         _Z9MatrixMulPiS_S_i
        .type           _Z9MatrixMulPiS_S_i,@function
        .size           _Z9MatrixMulPiS_S_i,(.L_x_5 - _Z9MatrixMulPiS_S_i)
        .other          _Z9MatrixMulPiS_S_i,@"STO_CUDA_ENTRY STV_DEFAULT"
_Z9MatrixMulPiS_S_i:
.text._Z9MatrixMulPiS_S_i:
[----:B------:R-:W-:Y:S01]  /*0000*/  LDC R1, c[0x0][0x37c] ;  /* 0x0000df00ff017b82 */ /* 0x000fe20000000800 */
[----:B------:R-:W0:Y:S01]  /*0010*/  S2R R0, SR_TID.Y ;  /* 0x0000000000007919 */ /* 0x000e220000002200 */
[----:B------:R-:W1:Y:S06]  /*0020*/  LDCU UR18, c[0x0][0x398] ;  /* 0x00007300ff1277ac */ /* 0x000e6c0008000800 */
[----:B------:R-:W0:Y:S01]  /*0030*/  LDC R3, c[0x0][0x364] ;  /* 0x0000d900ff037b82 */ /* 0x000e220000000800 */
[----:B------:R-:W-:Y:S01]  /*0040*/  HFMA2 R12, -RZ, RZ, 0, 0 ;  /* 0x00000000ff0c7431 */ /* 0x000fe200000001ff */
[----:B------:R-:W2:Y:S01]  /*0050*/  S2R R13, SR_TID.X ;  /* 0x00000000000d7919 */ /* 0x000ea20000002100 */
[----:B------:R-:W3:Y:S05]  /*0060*/  LDCU.64 UR16, c[0x0][0x358] ;  /* 0x00006b00ff1077ac */ /* 0x000eea0008000a00 */
[----:B------:R-:W0:Y:S08]  /*0070*/  S2UR UR4, SR_CTAID.Y ;  /* 0x00000000000479c3 */ /* 0x000e300000002600 */
[----:B------:R-:W2:Y:S01]  /*0080*/  S2UR UR5, SR_CTAID.X ;  /* 0x00000000000579c3 */ /* 0x000ea20000002500 */
[----:B-1----:R-:W-:-:S07]  /*0090*/  UISETP.GE.AND UP0, UPT, UR18, 0x1, UPT ;  /* 0x000000011200788c */ /* 0x002fce000bf06270 */
[----:B------:R-:W2:Y:S01]  /*00a0*/  LDC R2, c[0x0][0x360] ;  /* 0x0000d800ff027b82 */ /* 0x000ea20000000800 */
[----:B0-----:R-:W-:Y:S02]  /*00b0*/  IMAD R0, R3, UR4, R0 ;  /* 0x0000000403007c24 */ /* 0x001fe4000f8e0200 */
[----:B--2---:R-:W-:Y:S01]  /*00c0*/  IMAD R13, R2, UR5, R13 ;  /* 0x00000005020d7c24 */ /* 0x004fe2000f8e020d */
[----:B---3--:R-:W-:Y:S06]  /*00d0*/  BRA.U !UP0, `(.L_x_0) ;  /* 0x0000000908647547 */ /* 0x008fec000b800000 */
[----:B------:R-:W-:Y:S02]  /*00e0*/  UISETP.GE.U32.AND UP1, UPT, UR18, 0x8, UPT ;  /* 0x000000081200788c */ /* 0x000fe4000bf26070 */
[----:B------:R-:W-:Y:S01]  /*00f0*/  IMAD R5, R0, UR18, RZ ;  /* 0x0000001200057c24 */ /* 0x000fe2000f8e02ff */
[----:B------:R-:W-:Y:S01]  /*0100*/  ULOP3.LUT UR19, UR18, 0x7, URZ, 0xc0, !UPT ;  /* 0x0000000712137892 */ /* 0x000fe2000f8ec0ff */
[----:B------:R-:W-:Y:S01]  /*0110*/  MOV R12, RZ ;  /* 0x000000ff000c7202 */ /* 0x000fe20000000f00 */
[----:B------:R-:W-:Y:S02]  /*0120*/  UMOV UR4, URZ ;  /* 0x000000ff00047c82 */ /* 0x000fe40008000000 */
[----:B------:R-:W-:Y:S02]  /*0130*/  UISETP.NE.AND UP0, UPT, UR19, URZ, UPT ;  /* 0x000000ff1300728c */ /* 0x000fe4000bf05270 */
[----:B------:R-:W-:Y:S09]  /*0140*/  BRA.U !UP1, `(.L_x_1) ;  /* 0x0000000509087547 */ /* 0x000ff2000b800000 */
[----:B------:R-:W0:Y:S01]  /*0150*/  LDCU.128 UR20, c[0x0][0x380] ;  /* 0x00007000ff1477ac */ /* 0x000e220008000c00 */
[----:B------:R-:W-:Y:S02]  /*0160*/  MOV R12, RZ ;  /* 0x000000ff000c7202 */ /* 0x000fe40000000f00 */
[----:B------:R-:W-:Y:S01]  /*0170*/  MOV R14, R13 ;  /* 0x0000000d000e7202 */ /* 0x000fe20000000f00 */
[----:B------:R-:W-:-:S04]  /*0180*/  ULOP3.LUT UR4, UR18, 0x7ffffff8, URZ, 0xc0, !UPT ;  /* 0x7ffffff812047892 */ /* 0x000fc8000f8ec0ff */
[----:B------:R-:W-:Y:S01]  /*0190*/  UIADD3 UR5, UPT, UPT, -UR4, URZ, URZ ;  /* 0x000000ff04057290 */ /* 0x000fe2000fffe1ff */
[----:B0-----:R-:W-:Y:S01]  /*01a0*/  MOV R2, UR20 ;  /* 0x0000001400027c02 */ /* 0x001fe20008000f00 */
[----:B------:R-:W-:Y:S01]  /*01b0*/  UIMAD.WIDE.U32 UR6, UR18, 0xc, UR22 ;  /* 0x0000000c120678a5 */ /* 0x000fe2000f8e0016 */
[----:B------:R-:W-:Y:S01]  /*01c0*/  MOV R3, UR21 ;  /* 0x0000001500037c02 */ /* 0x000fe20008000f00 */
[----:B------:R-:W-:Y:S02]  /*01d0*/  UIMAD.WIDE.U32 UR8, UR18, 0x10, UR22 ;  /* 0x00000010120878a5 */ /* 0x000fe4000f8e0016 */
[----:B------:R-:W-:Y:S01]  /*01e0*/  UIMAD.WIDE.U32 UR10, UR18, 0x14, UR22 ;  /* 0x00000014120a78a5 */ /* 0x000fe2000f8e0016 */
[----:B------:R-:W-:Y:S01]  /*01f0*/  IMAD.WIDE.U32 R2, R5, 0x4, R2 ;  /* 0x0000000405027825 */ /* 0x000fe200078e0002 */
[----:B------:R-:W-:Y:S02]  /*0200*/  UIMAD.WIDE.U32 UR12, UR18, 0x18, UR22 ;  /* 0x00000018120c78a5 */ /* 0x000fe4000f8e0016 */
[----:B------:R-:W-:Y:S01]  /*0210*/  UIMAD.WIDE.U32 UR14, UR18, 0x1c, UR22 ;  /* 0x0000001c120e78a5 */ /* 0x000fe2000f8e0016 */
[----:B------:R-:W-:-:S04]  /*0220*/  IADD3 R2, P0, PT, R2, 0x10, RZ ;  /* 0x0000001002027810 */ /* 0x000fc80007f1e0ff */
[----:B------:R-:W-:-:S09]  /*0230*/  IADD3.X R3, PT, PT, RZ, R3, RZ, P0, !PT ;  /* 0x00000003ff037210 */ /* 0x000fd200007fe4ff */
.L_x_2:
[----:B------:R-:W-:Y:S01]  /*0240*/  HFMA2 R23, -RZ, RZ, 0, 2.384185791015625e-07 ;  /* 0x00000004ff177431 */ /* 0x000fe200000001ff */
[----:B------:R-:W-:Y:S01]  /*0250*/  UIMAD.WIDE.U32 UR24, UR18, 0x4, UR22 ;  /* 0x00000004121878a5 */ /* 0x000fe2000f8e0016 */
[----:B------:R-:W2:Y:S01]  /*0260*/  LDG.E R21, desc[UR16][R2.64+-0x10] ;  /* 0xfffff01002157981 */ /* 0x000ea2000c1e1900 */
[----:B------:R-:W-:Y:S01]  /*0270*/  UIMAD.WIDE.U32 UR20, UR18, 0x8, UR22 ;  /* 0x00000008121478a5 */ /* 0x000fe2000f8e0016 */
[----:B------:R-:W-:Y:S02]  /*0280*/  IMAD.MOV.U32 R11, RZ, RZ, 0x4 ;  /* 0x00000004ff0b7424 */ /* 0x000fe400078e00ff */
[----:B------:R-:W-:Y:S01]  /*0290*/  HFMA2 R7, -RZ, RZ, 0, 2.384185791015625e-07 ;  /* 0x00000004ff077431 */ /* 0x000fe200000001ff */
[----:B------:R-:W3:Y:S01]  /*02a0*/  LDG.E R19, desc[UR16][R2.64+-0xc] ;  /* 0xfffff41002137981 */ /* 0x000ee2000c1e1900 */
[----:B------:R-:W-:Y:S02]  /*02b0*/  MOV R8, UR24 ;  /* 0x0000001800087c02 */ /* 0x000fe40008000f00 */
[----:B------:R-:W-:Y:S01]  /*02c0*/  MOV R9, UR25 ;  /* 0x0000001900097c02 */ /* 0x000fe20008000f00 */
[C---:B------:R-:W-:Y:S01]  /*02d0*/  IMAD.WIDE R22, R14.reuse, R23, UR22 ;  /* 0x000000160e167e25 */ /* 0x040fe2000f8e0217 */
[----:B------:R-:W-:Y:S01]  /*02e0*/  MOV R24, UR20 ;  /* 0x0000001400187c02 */ /* 0x000fe20008000f00 */
[----:B------:R-:W4:Y:S01]  /*02f0*/  LDG.E R17, desc[UR16][R2.64+-0x8] ;  /* 0xfffff81002117981 */ /* 0x000f22000c1e1900 */
[----:B------:R-:W-:Y:S01]  /*0300*/  MOV R25, UR21 ;  /* 0x0000001500197c02 */ /* 0x000fe20008000f00 */
[----:B------:R-:W-:-:S02]  /*0310*/  IMAD.WIDE R8, R14, 0x4, R8 ;  /* 0x000000040e087825 */ /* 0x000fc400078e0208 */
[----:B------:R-:W2:Y:S02]  /*0320*/  LDG.E R22, desc[UR16][R22.64] ;  /* 0x0000001016167981 */ /* 0x000ea4000c1e1900 */
[C---:B------:R-:W-:Y:S01]  /*0330*/  IMAD.WIDE R24, R14.reuse, 0x4, R24 ;  /* 0x000000040e187825 */ /* 0x040fe200078e0218 */
[----:B------:R-:W-:Y:S01]  /*0340*/  MOV R5, 0x4 ;  /* 0x0000000400057802 */ /* 0x000fe20000000f00 */
[----:B------:R0:W3:Y:S02]  /*0350*/  LDG.E R20, desc[UR16][R8.64] ;  /* 0x0000001008147981 */ /* 0x0000e4000c1e1900 */
[C---:B------:R-:W-:Y:S02]  /*0360*/  IMAD.WIDE R10, R14.reuse, R11, UR6 ;  /* 0x000000060e0a7e25 */ /* 0x040fe4000f8e020b */
[----:B------:R-:W4:Y:S02]  /*0370*/  LDG.E R18, desc[UR16][R24.64] ;  /* 0x0000001018127981 */ /* 0x000f24000c1e1900 */
[----:B------:R-:W-:-:S04]  /*0380*/  IMAD.WIDE R4, R14, R5, UR8 ;  /* 0x000000080e047e25 */ /* 0x000fc8000f8e0205 */
[----:B------:R-:W-:Y:S01]  /*0390*/  HFMA2 R27, -RZ, RZ, 0, 2.384185791015625e-07 ;  /* 0x00000004ff1b7431 */ /* 0x000fe200000001ff */
[----:B------:R1:W5:Y:S01]  /*03a0*/  LDG.E R16, desc[UR16][R10.64] ;  /* 0x000000100a107981 */ /* 0x000362000c1e1900 */
[----:B0-----:R-:W-:-:S03]  /*03b0*/  MOV R9, 0x4 ;  /* 0x0000000400097802 */ /* 0x001fc60000000f00 */
[----:B------:R-:W5:Y:S01]  /*03c0*/  LDG.E R15, desc[UR16][R2.64+-0x4] ;  /* 0xfffffc10020f7981 */ /* 0x000f62000c1e1900 */
[----:B------:R-:W-:-:S03]  /*03d0*/  IMAD.WIDE R6, R14, R7, UR10 ;  /* 0x0000000a0e067e25 */ /* 0x000fc6000f8e0207 */
[----:B------:R0:W5:Y:S01]  /*03e0*/  LDG.E R4, desc[UR16][R4.64] ;  /* 0x0000001004047981 */ /* 0x000162000c1e1900 */
[----:B------:R-:W-:-:S03]  /*03f0*/  IMAD.WIDE R8, R14, R9, UR12 ;  /* 0x0000000c0e087e25 */ /* 0x000fc6000f8e0209 */
[----:B------:R-:W5:Y:S01]  /*0400*/  LDG.E R23, desc[UR16][R2.64] ;  /* 0x0000001002177981 */ /* 0x000f62000c1e1900 */
[----:B-1----:R-:W-:-:S03]  /*0410*/  IMAD.WIDE R10, R14, R27, UR14 ;  /* 0x0000000e0e0a7e25 */ /* 0x002fc6000f8e021b */
[----:B------:R-:W5:Y:S04]  /*0420*/  LDG.E R7, desc[UR16][R6.64] ;  /* 0x0000001006077981 */ /* 0x000f68000c1e1900 */
[----:B------:R-:W5:Y:S04]  /*0430*/  LDG.E R24, desc[UR16][R2.64+0x4] ;  /* 0x0000041002187981 */ /* 0x000f68000c1e1900 */
[----:B------:R-:W5:Y:S04]  /*0440*/  LDG.E R8, desc[UR16][R8.64] ;  /* 0x0000001008087981 */ /* 0x000f68000c1e1900 */
[----:B------:R-:W5:Y:S04]  /*0450*/  LDG.E R25, desc[UR16][R2.64+0x8] ;  /* 0x0000081002197981 */ /* 0x000f68000c1e1900 */
[----:B------:R-:W5:Y:S04]  /*0460*/  LDG.E R10, desc[UR16][R10.64] ;  /* 0x000000100a0a7981 */ /* 0x000f68000c1e1900 */
[----:B------:R1:W5:Y:S01]  /*0470*/  LDG.E R27, desc[UR16][R2.64+0xc] ;  /* 0x00000c10021b7981 */ /* 0x000362000c1e1900 */
[----:B------:R-:W-:-:S04]  /*0480*/  UIADD3 UR5, UPT, UPT, UR5, 0x8, URZ ;  /* 0x0000000805057890 */ /* 0x000fc8000fffe0ff */
[----:B------:R-:W-:Y:S01]  /*0490*/  UISETP.NE.AND UP1, UPT, UR5, URZ, UPT ;  /* 0x000000ff0500728c */ /* 0x000fe2000bf25270 */
[----:B0-----:R-:W-:Y:S02]  /*04a0*/  MOV R5, UR18 ;  /* 0x0000001200057c02 */ /* 0x001fe40008000f00 */
[----:B-1----:R-:W-:Y:S02]  /*04b0*/  IADD3 R2, P0, PT, R2, 0x20, RZ ;  /* 0x0000002002027810 */ /* 0x002fe40007f1e0ff */
[----:B------:R-:W-:Y:S02]  /*04c0*/  LEA R14, R5, R14, 0x3 ;  /* 0x0000000e050e7211 */ /* 0x000fe400078e18ff */
[----:B------:R-:W-:Y:S01]  /*04d0*/  IADD3.X R3, PT, PT, RZ, R3, RZ, P0, !PT ;  /* 0x00000003ff037210 */ /* 0x000fe200007fe4ff */
[----:B--2---:R-:W-:-:S04]  /*04e0*/  IMAD R21, R21, R22, R12 ;  /* 0x0000001615157224 */ /* 0x004fc800078e020c */
[----:B---3--:R-:W-:-:S04]  /*04f0*/  IMAD R19, R19, R20, R21 ;  /* 0x0000001413137224 */ /* 0x008fc800078e0215 */
[----:B----4-:R-:W-:-:S04]  /*0500*/  IMAD R17, R17, R18, R19 ;  /* 0x0000001211117224 */ /* 0x010fc800078e0213 */
[----:B-----5:R-:W-:-:S04]  /*0510*/  IMAD R15, R15, R16, R17 ;  /* 0x000000100f0f7224 */ /* 0x020fc800078e0211 */
[----:B------:R-:W-:-:S04]  /*0520*/  IMAD R4, R23, R4, R15 ;  /* 0x0000000417047224 */ /* 0x000fc800078e020f */
[----:B------:R-:W-:-:S04]  /*0530*/  IMAD R4, R24, R7, R4 ;  /* 0x0000000718047224 */ /* 0x000fc800078e0204 */
[----:B------:R-:W-:-:S04]  /*0540*/  IMAD R4, R25, R8, R4 ;  /* 0x0000000819047224 */ /* 0x000fc800078e0204 */
[----:B------:R-:W-:Y:S01]  /*0550*/  IMAD R12, R27, R10, R4 ;  /* 0x0000000a1b0c7224 */ /* 0x000fe200078e0204 */
[----:B------:R-:W-:Y:S06]  /*0560*/  BRA.U UP1, `(.L_x_2) ;  /* 0xfffffffd01347547 */ /* 0x000fec000b83ffff */
.L_x_1:
[----:B------:R-:W-:Y:S05]  /*0570*/  BRA.U !UP0, `(.L_x_0) ;  /* 0x00000005083c7547 */ /* 0x000fea000b800000 */
[----:B------:R-:W-:Y:S01]  /*0580*/  UISETP.GE.U32.AND UP0, UPT, UR19, 0x4, UPT ;  /* 0x000000041300788c */ /* 0x000fe2000bf06070 */
[----:B------:R-:W-:Y:S01]  /*0590*/  IMAD R2, R0, UR18, RZ ;  /* 0x0000001200027c24 */ /* 0x000fe2000f8e02ff */
[----:B------:R-:W-:-:S04]  /*05a0*/  ULOP3.LUT UR5, UR18, 0x3, URZ, 0xc0, !UPT ;  /* 0x0000000312057892 */ /* 0x000fc8000f8ec0ff */
[----:B------:R-:W-:-:S03]  /*05b0*/  UISETP.NE.AND UP1, UPT, UR5, URZ, UPT ;  /* 0x000000ff0500728c */ /* 0x000fc6000bf25270 */
[----:B------:R-:W-:Y:S08]  /*05c0*/  BRA.U !UP0, `(.L_x_3) ;  /* 0x00000001087c7547 */ /* 0x000ff0000b800000 */
[----:B------:R-:W0:Y:S01]  /*05d0*/  LDC.64 R6, c[0x0][0x388] ;  /* 0x0000e200ff067b82 */ /* 0x000e220000000a00 */
[----:B------:R-:W1:Y:S01]  /*05e0*/  LDCU.64 UR6, c[0x0][0x380] ;  /* 0x00007000ff0677ac */ /* 0x000e620008000a00 */
[----:B------:R-:W-:Y:S01]  /*05f0*/  MOV R4, UR4 ;  /* 0x0000000400047c02 */ /* 0x000fe20008000f00 */
[C---:B------:R-:W-:Y:S01]  /*0600*/  VIADD R3, R2.reuse, UR4 ;  /* 0x0000000402037c36 */ /* 0x040fe20008000000 */
[----:B------:R-:W-:Y:S02]  /*0610*/  MOV R11, UR18 ;  /* 0x00000012000b7c02 */ /* 0x000fe40008000f00 */
[----:B------:R-:W-:Y:S01]  /*0620*/  IADD3 R14, P0, PT, R2, UR4, RZ ;  /* 0x00000004020e7c10 */ /* 0x000fe2000ff1e0ff */
[----:B------:R-:W-:Y:S01]  /*0630*/  IMAD R5, R4, UR18, R13 ;  /* 0x0000001204057c24 */ /* 0x000fe2000f8e020d */
[----:B------:R-:W2:Y:S01]  /*0640*/  LDC.64 R8, c[0x0][0x380] ;  /* 0x0000e000ff087b82 */ /* 0x000ea20000000a00 */
[----:B------:R-:W-:Y:S02]  /*0650*/  MOV R15, UR18 ;  /* 0x00000012000f7c02 */ /* 0x000fe40008000f00 */
[----:B------:R-:W-:Y:S01]  /*0660*/  MOV R17, UR18 ;  /* 0x0000001200117c02 */ /* 0x000fe20008000f00 */
[----:B0-----:R-:W-:-:S04]  /*0670*/  IMAD.WIDE R6, R5, 0x4, R6 ;  /* 0x0000000405067825 */ /* 0x001fc800078e0206 */
[----:B------:R-:W-:Y:S02]  /*0680*/  IMAD.WIDE.U32 R10, R11, 0x4, R6 ;  /* 0x000000040b0a7825 */ /* 0x000fe400078e0006 */
[----:B------:R-:W3:Y:S02]  /*0690*/  LDG.E R6, desc[UR16][R6.64] ;  /* 0x0000001006067981 */ /* 0x000ee4000c1e1900 */
[----:B--2---:R-:W-:Y:S01]  /*06a0*/  IMAD.WIDE.U32 R8, R3, 0x4, R8 ;  /* 0x0000000403087825 */ /* 0x004fe200078e0008 */
[----:B------:R-:W-:Y:S02]  /*06b0*/  IADD3.X R3, PT, PT, RZ, RZ, RZ, P0, !PT ;  /* 0x000000ffff037210 */ /* 0x000fe400007fe4ff */
[----:B-1----:R-:W-:-:S03]  /*06c0*/  LEA R4, P0, R14, UR6, 0x2 ;  /* 0x000000060e047c11 */ /* 0x002fc6000f8010ff */
[----:B------:R-:W3:Y:S01]  /*06d0*/  LDG.E R9, desc[UR16][R8.64] ;  /* 0x0000001008097981 */ /* 0x000ee2000c1e1900 */
[----:B------:R-:W-:Y:S01]  /*06e0*/  LEA.HI.X R5, R14, UR7, R3, 0x2, P0 ;  /* 0x000000070e057c11 */ /* 0x000fe200080f1403 */
[----:B------:R-:W-:Y:S02]  /*06f0*/  IMAD.WIDE.U32 R14, R15, 0x4, R10 ;  /* 0x000000040f0e7825 */ /* 0x000fe400078e000a */
[----:B------:R-:W2:Y:S04]  /*0700*/  LDG.E R3, desc[UR16][R10.64] ;  /* 0x000000100a037981 */ /* 0x000ea8000c1e1900 */
[----:B------:R-:W2:Y:S01]  /*0710*/  LDG.E R18, desc[UR16][R4.64+0x4] ;  /* 0x0000041004127981 */ /* 0x000ea2000c1e1900 */
[----:B------:R-:W-:-:S03]  /*0720*/  IMAD.WIDE.U32 R16, R17, 0x4, R14 ;  /* 0x0000000411107825 */ /* 0x000fc600078e000e */
[----:B------:R-:W4:Y:S04]  /*0730*/  LDG.E R19, desc[UR16][R14.64] ;  /* 0x000000100e137981 */ /* 0x000f28000c1e1900 */
[----:B------:R-:W4:Y:S04]  /*0740*/  LDG.E R20, desc[UR16][R4.64+0x8] ;  /* 0x0000081004147981 */ /* 0x000f28000c1e1900 */
[----:B------:R-:W5:Y:S04]  /*0750*/  LDG.E R22, desc[UR16][R4.64+0xc] ;  /* 0x00000c1004167981 */ /* 0x000f68000c1e1900 */
[----:B------:R-:W5:Y:S01]  /*0760*/  LDG.E R16, desc[UR16][R16.64] ;  /* 0x0000001010107981 */ /* 0x000f62000c1e1900 */
[----:B------:R-:W-:Y:S01]  /*0770*/  UIADD3 UR4, UPT, UPT, UR4, 0x4, URZ ;  /* 0x0000000404047890 */ /* 0x000fe2000fffe0ff */
[----:B---3--:R-:W-:-:S04]  /*0780*/  IMAD R9, R9, R6, R12 ;  /* 0x0000000609097224 */ /* 0x008fc800078e020c */
[----:B--2---:R-:W-:-:S04]  /*0790*/  IMAD R3, R18, R3, R9 ;  /* 0x0000000312037224 */ /* 0x004fc800078e0209 */
[----:B----4-:R-:W-:-:S04]  /*07a0*/  IMAD R3, R20, R19, R3 ;  /* 0x0000001314037224 */ /* 0x010fc800078e0203 */
[----:B-----5:R-:W-:-:S07]  /*07b0*/  IMAD R12, R22, R16, R3 ;  /* 0x00000010160c7224 */ /* 0x020fce00078e0203 */
.L_x_3:
[----:B------:R-:W-:Y:S05]  /*07c0*/  BRA.U !UP1, `(.L_x_0) ;  /* 0x0000000109a87547 */ /* 0x000fea000b800000 */
[----:B------:R-:W-:Y:S01]  /*07d0*/  UISETP.NE.AND UP0, UPT, UR5, 0x1, UPT ;  /* 0x000000010500788c */ /* 0x000fe2000bf05270 */
[----:B------:R-:W-:Y:S01]  /*07e0*/  MOV R4, UR4 ;  /* 0x0000000400047c02 */ /* 0x000fe20008000f00 */
[----:B------:R-:W-:Y:S02]  /*07f0*/  ULOP3.LUT UR5, UR18, 0x1, URZ, 0xc0, !UPT ;  /* 0x0000000112057892 */ /* 0x000fe4000f8ec0ff */
[----:B------:R-:W-:Y:S02]  /*0800*/  MOV R17, UR18 ;  /* 0x0000001200117c02 */ /* 0x000fe40008000f00 */
[----:B------:R-:W-:Y:S01]  /*0810*/  UISETP.NE.U32.AND UP1, UPT, UR5, 0x1, UPT ;  /* 0x000000010500788c */ /* 0x000fe2000bf25070 */
[----:B------:R-:W-:-:S04]  /*0820*/  PLOP3.LUT P1, PT, PT, PT, UP0, 0x80, 0x8 ;  /* 0x000000000008781c */ /* 0x000fc80003f2f008 */
[----:B------:R-:W0:Y:S01]  /*0830*/  @UP0 LDCU.128 UR8, c[0x0][0x380] ;  /* 0x00007000ff0807ac */ /* 0x000e220008000c00 */
[----:B------:R-:W-:Y:S01]  /*0840*/  PLOP3.LUT P0, PT, PT, PT, UP1, 0x80, 0x8 ;  /* 0x000000000008781c */ /* 0x000fe20003f0f018 */
[----:B------:R-:W1:Y:S04]  /*0850*/  @UP0 LDCU.64 UR6, c[0x0][0x380] ;  /* 0x00007000ff0607ac */ /* 0x000e680008000a00 */
[----:B------:R-:W2:Y:S03]  /*0860*/  @!UP1 LDCU.128 UR12, c[0x0][0x380] ;  /* 0x00007000ff0c97ac */ /* 0x000ea60008000c00 */
[C---:B------:R-:W-:Y:S02]  /*0870*/  @P1 IADD3 R3, PT, PT, R2.reuse, UR4, RZ ;  /* 0x0000000402031c10 */ /* 0x040fe4000fffe0ff */
[----:B------:R-:W-:Y:S01]  /*0880*/  @P1 IADD3 R5, P2, PT, R2, UR4, RZ ;  /* 0x0000000402051c10 */ /* 0x000fe2000ff5e0ff */
[----:B------:R-:W-:-:S03]  /*0890*/  @UP0 UIADD3 UR4, UPT, UPT, UR4, 0x2, URZ ;  /* 0x0000000204040890 */ /* 0x000fc6000fffe0ff */
[----:B------:R-:W-:Y:S02]  /*08a0*/  @P1 IADD3.X R8, PT, PT, RZ, RZ, RZ, P2, !PT ;  /* 0x000000ffff081210 */ /* 0x000fe400017fe4ff */
[----:B0-----:R-:W-:Y:S01]  /*08b0*/  MOV R14, UR8 ;  /* 0x00000008000e7c02 */ /* 0x001fe20008000f00 */
[----:B------:R-:W-:Y:S01]  /*08c0*/  IMAD.U32 R6, RZ, RZ, UR10 ;  /* 0x0000000aff067e24 */ /* 0x000fe2000f8e00ff */
[----:B------:R-:W-:Y:S02]  /*08d0*/  MOV R15, UR9 ;  /* 0x00000009000f7c02 */ /* 0x000fe40008000f00 */
[----:B------:R-:W-:Y:S01]  /*08e0*/  MOV R7, UR11 ;  /* 0x0000000b00077c02 */ /* 0x000fe20008000f00 */
[----:B------:R-:W-:-:S04]  /*08f0*/  @P1 IMAD.WIDE.U32 R14, R3, 0x4, R14 ;  /* 0x00000004030e1825 */ /* 0x000fc800078e000e */
[----:B------:R-:W-:Y:S01]  /*0900*/  @P1 IMAD R3, R4, UR18, R13 ;  /* 0x0000001204031c24 */ /* 0x000fe2000f8e020d */
[----:B-1----:R-:W-:Y:S02]  /*0910*/  @P1 LEA R4, P2, R5, UR6, 0x2 ;  /* 0x0000000605041c11 */ /* 0x002fe4000f8410ff */
[----:B------:R-:W-:Y:S01]  /*0920*/  MOV R18, UR4 ;  /* 0x0000000400127c02 */ /* 0x000fe20008000f00 */
[----:B------:R-:W-:Y:S01]  /*0930*/  @P1 IMAD.WIDE R6, R3, 0x4, R6 ;  /* 0x0000000403061825 */ /* 0x000fe200078e0206 */
[----:B------:R-:W-:Y:S01]  /*0940*/  @P1 LEA.HI.X R5, R5, UR7, R8, 0x2, P2 ;  /* 0x0000000705051c11 */ /* 0x000fe200090f1408 */
[----:B------:R-:W3:Y:S01]  /*0950*/  @P1 LDG.E R3, desc[UR16][R14.64] ;  /* 0x000000100e031981 */ /* 0x000ee2000c1e1900 */
[----:B--2---:R-:W-:Y:S01]  /*0960*/  MOV R8, UR12 ;  /* 0x0000000c00087c02 */ /* 0x004fe20008000f00 */
[----:B------:R-:W-:Y:S01]  /*0970*/  @!P0 IMAD R21, R18, UR18, R13 ;  /* 0x0000001212158c24 */ /* 0x000fe2000f8e020d */
[----:B------:R-:W-:Y:S01]  /*0980*/  MOV R9, UR13 ;  /* 0x0000000d00097c02 */ /* 0x000fe20008000f00 */
[----:B------:R-:W-:Y:S01]  /*0990*/  @P1 IMAD.WIDE.U32 R16, R17, 0x4, R6 ;  /* 0x0000000411101825 */ /* 0x000fe200078e0006 */
[----:B------:R-:W-:Y:S01]  /*09a0*/  @!P0 IADD3 R19, PT, PT, R2, UR4, RZ ;  /* 0x0000000402138c10 */ /* 0x000fe2000fffe0ff */
[----:B------:R-:W3:Y:S01]  /*09b0*/  @P1 LDG.E R6, desc[UR16][R6.64] ;  /* 0x0000001006061981 */ /* 0x000ee2000c1e1900 */
[----:B------:R-:W-:-:S02]  /*09c0*/  MOV R10, UR14 ;  /* 0x0000000e000a7c02 */ /* 0x000fc40008000f00 */
[----:B------:R-:W-:Y:S01]  /*09d0*/  MOV R11, UR15 ;  /* 0x0000000f000b7c02 */ /* 0x000fe20008000f00 */
[----:B------:R-:W-:Y:S01]  /*09e0*/  @!P0 IMAD.WIDE.U32 R8, R19, 0x4, R8 ;  /* 0x0000000413088825 */ /* 0x000fe200078e0008 */
[----:B------:R-:W2:Y:S03]  /*09f0*/  @P1 LDG.E R16, desc[UR16][R16.64] ;  /* 0x0000001010101981 */ /* 0x000ea6000c1e1900 */
[----:B------:R-:W-:Y:S01]  /*0a00*/  @!P0 IMAD.WIDE R10, R21, 0x4, R10 ;  /* 0x00000004150a8825 */ /* 0x000fe200078e020a */
[----:B------:R-:W2:Y:S04]  /*0a10*/  @P1 LDG.E R4, desc[UR16][R4.64+0x4] ;  /* 0x0000041004041981 */ /* 0x000ea8000c1e1900 */
[----:B------:R-:W4:Y:S04]  /*0a20*/  @!P0 LDG.E R9, desc[UR16][R8.64] ;  /* 0x0000001008098981 */ /* 0x000f28000c1e1900 */
[----:B------:R-:W4:Y:S01]  /*0a30*/  @!P0 LDG.E R10, desc[UR16][R10.64] ;  /* 0x000000100a0a8981 */ /* 0x000f22000c1e1900 */
[----:B---3--:R-:W-:-:S04]  /*0a40*/  @P1 IMAD R3, R3, R6, R12 ;  /* 0x0000000603031224 */ /* 0x008fc800078e020c */
[----:B--2---:R-:W-:-:S04]  /*0a50*/  @P1 IMAD R12, R4, R16, R3 ;  /* 0x00000010040c1224 */ /* 0x004fc800078e0203 */
[----:B----4-:R-:W-:-:S07]  /*0a60*/  @!P0 IMAD R12, R9, R10, R12 ;  /* 0x0000000a090c8224 */ /* 0x010fce00078e020c */
.L_x_0:
[----:B------:R-:W0:Y:S01]  /*0a70*/  LDC.64 R2, c[0x0][0x390] ;  /* 0x0000e400ff027b82 */ /* 0x000e220000000a00 */
[----:B------:R-:W-:-:S04]  /*0a80*/  IMAD R13, R0, UR18, R13 ;  /* 0x00000012000d7c24 */ /* 0x000fc8000f8e020d */
[----:B0-----:R-:W-:-:S05]  /*0a90*/  IMAD.WIDE R2, R13, 0x4, R2 ;  /* 0x000000040d027825 */ /* 0x001fca00078e0202 */
[----:B------:R-:W-:Y:S01]  /*0aa0*/  STG.E desc[UR16][R2.64], R12 ;  /* 0x0000000c02007986 */ /* 0x000fe2000c101910 */
[----:B------:R-:W-:Y:S05]  /*0ab0*/  EXIT ;  /* 0x000000000000794d */ /* 0x000fea0003800000 */
.L_x_4:
[----:B------:R-:W-:-:S00]  /*0ac0*/  BRA `(.L_x_4) ;  /* 0xfffffffc00fc7947 */ /* 0x000fc0000383ffff */
[----:B------:R-:W-:-:S00]  /*0ad0*/  NOP ;  /* 0x0000000000007918 */ /* 0x000fc00000000000 */
        /* <DEDUP_REMOVED lines=10> */
.L_x_5:


//--------------------- .nv.shared.reserved.0     --------------------------
	.section	.nv.shared.reserved.0,"aw",@nobits
	.weak		__nv_reservedSMEM_offset_0_alias
	.size		__nv_reservedSMEM_offset_0_alias, 0, 64
	.other		__nv_reservedSMEM_offset_0_alias,@"STO_CUDA_RESERVED_SHARED STV_DEFAULT"
__nv_reservedSMEM_offset_0_alias:
	.zero		0
	.zero		64


//--------------------- .nv.constant0._Z9MatrixMulPiS_S_i --------------------------
	.section	.nv.constant0._Z9MatrixMulPiS_S_i,"a",@progbits
	.sectionflags	@""
	.align	4
.nv.constant0._Z9MatrixMulPiS_S_i:
	.zero		924


//--------------------- SYMBOLS --------------------------

	.type		.nv.reservedSmem.offset0,@object
	.size		.nv.reservedSmem.offset0,0x4
